//
// Generated by NVIDIA NVVM Compiler
//
// Compiler Build ID: CL-36424714
// Cuda compilation tools, release 13.0, V13.0.88
// Based on NVVM 20.0.0
//

.version 9.0
.target sm_100
.address_size 64

	// .globl	atomic_histogram

.visible .entry atomic_histogram(
	.param .u64 .ptr .align 1 atomic_histogram_param_0,
	.param .u64 .ptr .align 1 atomic_histogram_param_1,
	.param .u32 atomic_histogram_param_2,
	.param .u32 atomic_histogram_param_3
)
{
	.reg .pred 	%p<2>;
	.reg .b32 	%r<10>;
	.reg .b64 	%rd<9>;

	ld.param.u64 	%rd1, [atomic_histogram_param_0];
	ld.param.u64 	%rd2, [atomic_histogram_param_1];
	ld.param.u32 	%r3, [atomic_histogram_param_2];
	ld.param.u32 	%r2, [atomic_histogram_param_3];
	mov.u32 	%r4, %ctaid.x;
	mov.u32 	%r5, %ntid.x;
	mov.u32 	%r6, %tid.x;
	mad.lo.s32 	%r1, %r4, %r5, %r6;
	setp.ge.s32 	%p1, %r1, %r3;
	@%p1 bra 	$L__BB0_2;
	cvta.to.global.u64 	%rd3, %rd2;
	cvta.to.global.u64 	%rd4, %rd1;
	mul.wide.s32 	%rd5, %r1, 4;
	add.s64 	%rd6, %rd3, %rd5;
	ld.global.u32 	%r7, [%rd6];
	rem.s32 	%r8, %r7, %r2;
	mul.wide.s32 	%rd7, %r8, 4;
	add.s64 	%rd8, %rd4, %rd7;
	atom.global.add.u32 	%r9, [%rd8], 1;
$L__BB0_2:
	ret;

}


// ===== COMPILED SASS (sm_100) =====

	.target	sm_100

	.elftype	@"ET_EXEC"


//--------------------- .note.nv.tkinfo           --------------------------
	.section	.note.nv.tkinfo,"",@"SHT_NOTE"
	.sectionflags	@"SHF_NOTE_NV_TKINFO"
	.tkinfo
        /*0018*/ 	.word	0x00000002
        /*0030*/ 	.string	""
        /*0030*/ 	.string	"ptxas"
        /*0030*/ 	.string	"Cuda compilation tools, release 13.0, V13.0.88"
        /*0030*/ 	.string	"Build cuda_13.0.r13.0/compiler.36424714_0"
        /*0030*/ 	.string	"-arch sm_100 -m 64 "



//--------------------- .note.nv.cuinfo           --------------------------
	.section	.note.nv.cuinfo,"",@"SHT_NOTE"
	.sectionflags	@"SHF_NOTE_NV_CUINFO"
        /*0018*/ 	.short	0x0002
        /*001a*/ 	.short	0x0064
        /*001c*/ 	.short	0x0082
	.zero		2


//--------------------- .nv.info                  --------------------------
	.section	.nv.info,"",@"SHT_CUDA_INFO"
	.align	4


	//----- nvinfo : EIATTR_REGCOUNT
	.align		4
        /*0000*/ 	.byte	0x04, 0x2f
        /*0002*/ 	.short	(.L_1 - .L_0)
	.align		4
.L_0:
        /*0004*/ 	.word	index@(atomic_histogram)
        /*0008*/ 	.word	0x0000000c


	//----- nvinfo : EIATTR_FRAME_SIZE
	.align		4
.L_1:
        /*000c*/ 	.byte	0x04, 0x11
        /*000e*/ 	.short	(.L_3 - .L_2)
	.align		4
.L_2:
        /*0010*/ 	.word	index@(atomic_histogram)
        /*0014*/ 	.word	0x00000000


	//----- nvinfo : EIATTR_MIN_STACK_SIZE
	.align		4
.L_3:
        /*0018*/ 	.byte	0x04, 0x12
        /*001a*/ 	.short	(.L_5 - .L_4)
	.align		4
.L_4:
        /*001c*/ 	.word	index@(atomic_histogram)
        /*0020*/ 	.word	0x00000000
.L_5:


//--------------------- .nv.compat                --------------------------
	.section	.nv.compat,"",@"SHT_CUDA_COMPAT_INFO"
	.align	4
        /*0000*/ 	.byte	0x02, 0x09, 0x00, 0x00, 0x02, 0x02, 0x01, 0x00, 0x02, 0x05, 0x05, 0x00, 0x03, 0x07, 0x01, 0x01
        /*0010*/ 	.byte	0x02, 0x03, 0x00, 0x00, 0x02, 0x06, 0x01, 0x00, 0x04, 0x0b, 0x08, 0x00, 0x09, 0x00, 0x00, 0x00
        /*0020*/ 	.byte	0x00, 0x00, 0x00, 0x00


//--------------------- .nv.info.atomic_histogram --------------------------
	.section	.nv.info.atomic_histogram,"",@"SHT_CUDA_INFO"
	.sectionflags	@""
	.align	4


	//----- nvinfo : EIATTR_CUDA_API_VERSION
	.align		4
        /*0000*/ 	.byte	0x04, 0x37
        /*0002*/ 	.short	(.L_7 - .L_6)
.L_6:
        /*0004*/ 	.word	0x00000082


	//----- nvinfo : EIATTR_KPARAM_INFO
	.align		4
.L_7:
        /*0008*/ 	.byte	0x04, 0x17
        /*000a*/ 	.short	(.L_9 - .L_8)
.L_8:
        /*000c*/ 	.word	0x00000000
        /*0010*/ 	.short	0x0003
        /*0012*/ 	.short	0x0014
        /*0014*/ 	.byte	0x00, 0xf0, 0x11, 0x00


	//----- nvinfo : EIATTR_KPARAM_INFO
	.align		4
.L_9:
        /*0018*/ 	.byte	0x04, 0x17
        /*001a*/ 	.short	(.L_11 - .L_10)
.L_10:
        /*001c*/ 	.word	0x00000000
        /*0020*/ 	.short	0x0002
        /*0022*/ 	.short	0x0010
        /*0024*/ 	.byte	0x00, 0xf0, 0x11, 0x00


	//----- nvinfo : EIATTR_KPARAM_INFO
	.align		4
.L_11:
        /*0028*/ 	.byte	0x04, 0x17
        /*002a*/ 	.short	(.L_13 - .L_12)
.L_12:
        /*002c*/ 	.word	0x00000000
        /*0030*/ 	.short	0x0001
        /*0032*/ 	.short	0x0008
        /*0034*/ 	.byte	0x00, 0xf5, 0x21, 0x00


	//----- nvinfo : EIATTR_KPARAM_INFO
	.align		4
.L_13:
        /*0038*/ 	.byte	0x04, 0x17
        /*003a*/ 	.short	(.L_15 - .L_14)
.L_14:
        /*003c*/ 	.word	0x00000000
        /*0040*/ 	.short	0x0000
        /*0042*/ 	.short	0x0000
        /*0044*/ 	.byte	0x00, 0xf5, 0x21, 0x00


	//----- nvinfo : EIATTR_SPARSE_MMA_MASK
	.align		4
.L_15:
        /*0048*/ 	.byte	0x03, 0x50
        /*004a*/ 	.short	0x0000


	//----- nvinfo : EIATTR_MAXREG_COUNT
	.align		4
        /*004c*/ 	.byte	0x03, 0x1b
        /*004e*/ 	.short	0x00ff


	//----- nvinfo : EIATTR_MERCURY_ISA_VERSION
	.align		4
        /*0050*/ 	.byte	0x03, 0x5f
        /*0052*/ 	.short	0x0101


	//----- nvinfo : EIATTR_VRC_CTA_INIT_COUNT
	.align		4
        /*0054*/ 	.byte	0x02, 0x4a
	.zero		1
	.zero		1


	//----- nvinfo : EIATTR_EXIT_INSTR_OFFSETS
	.align		4
        /*0058*/ 	.byte	0x04, 0x1c
        /*005a*/ 	.short	(.L_17 - .L_16)


	//   ....[0]....
.L_16:
        /*005c*/ 	.word	0x00000070


	//   ....[1]....
        /*0060*/ 	.word	0x00000260


	//----- nvinfo : EIATTR_CBANK_PARAM_SIZE
	.align		4
.L_17:
        /*0064*/ 	.byte	0x03, 0x19
        /*0066*/ 	.short	0x0018


	//----- nvinfo : EIATTR_PARAM_CBANK
	.align		4
        /*0068*/ 	.byte	0x04, 0x0a
        /*006a*/ 	.short	(.L_19 - .L_18)
	.align		4
.L_18:
        /*006c*/ 	.word	index@(.nv.constant0.atomic_histogram)
        /*0070*/ 	.short	0x0380
        /*0072*/ 	.short	0x0018


	//----- nvinfo : EIATTR_SW_WAR
	.align		4
.L_19:
        /*0074*/ 	.byte	0x04, 0x36
        /*0076*/ 	.short	(.L_21 - .L_20)
.L_20:
        /*0078*/ 	.word	0x00000008
.L_21:


//--------------------- .nv.callgraph             --------------------------
	.section	.nv.callgraph,"",@"SHT_CUDA_CALLGRAPH"
	.align	4
	.sectionentsize	8
	.align		4
        /*0000*/ 	.word	0x00000000
	.align		4
        /*0004*/ 	.word	0xffffffff
	.align		4
        /*0008*/ 	.word	0x00000000
	.align		4
        /*000c*/ 	.word	0xfffffffe
	.align		4
        /*0010*/ 	.word	0x00000000
	.align		4
        /*0014*/ 	.word	0xfffffffd
	.align		4
        /*0018*/ 	.word	0x00000000
	.align		4
        /*001c*/ 	.word	0xfffffffc


//--------------------- .text.atomic_histogram    --------------------------
	.section	.text.atomic_histogram,"ax",@progbits
	.align	128
        .global         atomic_histogram
        .type           atomic_histogram,@function
        .size           atomic_histogram,(.L_x_1 - atomic_histogram)
        .other          atomic_histogram,@"STO_CUDA_ENTRY STV_DEFAULT"
atomic_histogram:
.text.atomic_histogram:
[----:B------:R-:W-:Y:S01]  /*0000*/  LDC R1, c[0x0][0x37c] ;  /* 0x0000df00ff017b82 */ /* 0x000fe20000000800 */
[----:B------:R-:W0:Y:S07]  /*0010*/  S2R R0, SR_TID.X ;  /* 0x0000000000007919 */ /* 0x000e2e0000002100 */
[----:B------:R-:W0:Y:S01]  /*0020*/  S2UR UR4, SR_CTAID.X ;  /* 0x00000000000479c3 */ /* 0x000e220000002500 */
[----:B------:R-:W1:Y:S07]  /*0030*/  LDCU UR5, c[0x0][0x390] ;  /* 0x00007200ff0577ac */ /* 0x000e6e0008000800 */
[----:B------:R-:W0:Y:S02]  /*0040*/  LDC R5, c[0x0][0x360] ;  /* 0x0000d800ff057b82 */ /* 0x000e240000000800 */
[----:B0-----:R-:W-:-:S05]  /*0050*/  IMAD R5, R5, UR4, R0 ;  /* 0x0000000405057c24 */ /* 0x001fca000f8e0200 */
[----:B-1----:R-:W-:-:S13]  /*0060*/  ISETP.GE.AND P0, PT, R5, UR5, PT ;  /* 0x0000000505007c0c */ /* 0x002fda000bf06270 */
[----:B------:R-:W-:Y:S05]  /*0070*/  @P0 EXIT ;  /* 0x000000000000094d */ /* 0x000fea0003800000 */
[----:B------:R-:W0:Y:S01]  /*0080*/  LDC.64 R2, c[0x0][0x388] ;  /* 0x0000e200ff027b82 */ /* 0x000e220000000a00 */
[----:B------:R-:W1:Y:S07]  /*0090*/  LDCU.64 UR4, c[0x0][0x358] ;  /* 0x00006b00ff0477ac */ /* 0x000e6e0008000a00 */
[----:B------:R-:W2:Y:S01]  /*00a0*/  LDC R7, c[0x0][0x394] ;  /* 0x0000e500ff077b82 */ /* 0x000ea20000000800 */
[----:B0-----:R-:W-:-:S05]  /*00b0*/  IMAD.WIDE R2, R5, 0x4, R2 ;  /* 0x0000000405027825 */ /* 0x001fca00078e0202 */
[----:B-1----:R-:W3:Y:S01]  /*00c0*/  LDG.E R0, desc[UR4][R2.64] ;  /* 0x0000000402007981 */ /* 0x002ee2000c1e1900 */
[----:B--2---:R-:W-:-:S04]  /*00d0*/  IABS R8, R7 ;  /* 0x0000000700087213 */ /* 0x004fc80000000000 */
[----:B------:R-:W0:Y:S08]  /*00e0*/  I2F.RP R6, R8 ;  /* 0x0000000800067306 */ /* 0x000e300000209400 */
[----:B0-----:R-:W0:Y:S02]  /*00f0*/  MUFU.RCP R6, R6 ;  /* 0x0000000600067308 */ /* 0x001e240000001000 */
[----:B0-----:R-:W-:-:S06]  /*0100*/  VIADD R4, R6, 0xffffffe ;  /* 0x0ffffffe06047836 */ /* 0x001fcc0000000000 */
[----:B------:R0:W1:Y:S02]  /*0110*/  F2I.FTZ.U32.TRUNC.NTZ R5, R4 ;  /* 0x0000000400057305 */ /* 0x000064000021f000 */
[----:B0-----:R-:W-:Y:S02]  /*0120*/  HFMA2 R4, -RZ, RZ, 0, 0 ;  /* 0x00000000ff047431 */ /* 0x001fe400000001ff */
[----:B-1----:R-:W-:-:S04]  /*0130*/  IMAD.MOV R9, RZ, RZ, -R5 ;  /* 0x000000ffff097224 */ /* 0x002fc800078e0a05 */
[----:B------:R-:W-:-:S04]  /*0140*/  IMAD R9, R9, R8, RZ ;  /* 0x0000000809097224 */ /* 0x000fc800078e02ff */
[----:B------:R-:W-:Y:S01]  /*0150*/  IMAD.HI.U32 R5, R5, R9, R4 ;  /* 0x0000000905057227 */ /* 0x000fe200078e0004 */
[----:B---3--:R-:W-:Y:S02]  /*0160*/  IABS R2, R0 ;  /* 0x0000000000027213 */ /* 0x008fe40000000000 */
[----:B------:R-:W-:-:S03]  /*0170*/  ISETP.GE.AND P2, PT, R0, RZ, PT ;  /* 0x000000ff0000720c */ /* 0x000fc60003f46270 */
[----:B------:R-:W-:-:S04]  /*0180*/  IMAD.HI.U32 R5, R5, R2, RZ ;  /* 0x0000000205057227 */ /* 0x000fc800078e00ff */
[----:B------:R-:W-:-:S04]  /*0190*/  IMAD.MOV R5, RZ, RZ, -R5 ;  /* 0x000000ffff057224 */ /* 0x000fc800078e0a05 */
[C---:B------:R-:W-:Y:S02]  /*01a0*/  IMAD R5, R8.reuse, R5, R2 ;  /* 0x0000000508057224 */ /* 0x040fe400078e0202 */
[----:B------:R-:W0:Y:S03]  /*01b0*/  LDC.64 R2, c[0x0][0x380] ;  /* 0x0000e000ff027b82 */ /* 0x000e260000000a00 */
[----:B------:R-:W-:-:S13]  /*01c0*/  ISETP.GT.U32.AND P0, PT, R8, R5, PT ;  /* 0x000000050800720c */ /* 0x000fda0003f04070 */
[----:B------:R-:W-:Y:S02]  /*01d0*/  @!P0 IADD3 R5, PT, PT, R5, -R8, RZ ;  /* 0x8000000805058210 */ /* 0x000fe40007ffe0ff */
[----:B------:R-:W-:Y:S02]  /*01e0*/  ISETP.NE.AND P0, PT, R7, RZ, PT ;  /* 0x000000ff0700720c */ /* 0x000fe40003f05270 */
[----:B------:R-:W-:-:S13]  /*01f0*/  ISETP.GT.U32.AND P1, PT, R8, R5, PT ;  /* 0x000000050800720c */ /* 0x000fda0003f24070 */
[----:B------:R-:W-:-:S05]  /*0200*/  @!P1 IMAD.IADD R5, R5, 0x1, -R8 ;  /* 0x0000000105059824 */ /* 0x000fca00078e0a08 */
[----:B------:R-:W-:Y:S02]  /*0210*/  @!P2 IADD3 R5, PT, PT, -R5, RZ, RZ ;  /* 0x000000ff0505a210 */ /* 0x000fe40007ffe1ff */
[----:B------:R-:W-:Y:S02]  /*0220*/  @!P0 LOP3.LUT R5, RZ, R7, RZ, 0x33, !PT ;  /* 0x00000007ff058212 */ /* 0x000fe400078e33ff */
[----:B------:R-:W-:-:S03]  /*0230*/  MOV R7, 0x1 ;  /* 0x0000000100077802 */ /* 0x000fc60000000f00 */
[----:B0-----:R-:W-:-:S05]  /*0240*/  IMAD.WIDE R2, R5, 0x4, R2 ;  /* 0x0000000405027825 */ /* 0x001fca00078e0202 */
[----:B------:R-:W-:Y:S01]  /*0250*/  REDG.E.ADD.STRONG.GPU desc[UR4][R2.64], R7 ;  /* 0x000000070200798e */ /* 0x000fe2000c12e104 */
[----:B------:R-:W-:Y:S05]  /*0260*/  EXIT ;  /* 0x000000000000794d */ /* 0x000fea0003800000 */
.L_x_0:
[----:B------:R-:W-:-:S00]  /*0270*/  BRA `(.L_x_0) ;  /* 0xfffffffc00fc7947 */ /* 0x000fc0000383ffff */
[----:B------:R-:W-:-:S00]  /*0280*/  NOP ;  /* 0x0000000000007918 */ /* 0x000fc00000000000 */
[----:B------:R-:W-:-:S00]  /*0290*/  NOP ;  /* 0x0000000000007918 */ /* 0x000fc00000000000 */
[----:B------:R-:W-:-:S00]  /*02a0*/  NOP ;  /* 0x0000000000007918 */ /* 0x000fc00000000000 */
[----:B------:R-:W-:-:S00]  /*02b0*/  NOP ;  /* 0x0000000000007918 */ /* 0x000fc00000000000 */
[----:B------:R-:W-:-:S00]  /*02c0*/  NOP ;  /* 0x0000000000007918 */ /* 0x000fc00000000000 */
[----:B------:R-:W-:-:S00]  /*02d0*/  NOP ;  /* 0x0000000000007918 */ /* 0x000fc00000000000 */
[----:B------:R-:W-:-:S00]  /*02e0*/  NOP ;  /* 0x0000000000007918 */ /* 0x000fc00000000000 */
[----:B------:R-:W-:-:S00]  /*02f0*/  NOP ;  /* 0x0000000000007918 */ /* 0x000fc00000000000 */
.L_x_1:


//--------------------- .nv.shared.reserved.0     --------------------------
	.section	.nv.shared.reserved.0,"aw",@nobits
	.weak		__nv_reservedSMEM_offset_0_alias
	.size		__nv_reservedSMEM_offset_0_alias, 0, 64
	.other		__nv_reservedSMEM_offset_0_alias,@"STO_CUDA_RESERVED_SHARED STV_DEFAULT"
__nv_reservedSMEM_offset_0_alias:
	.zero		0
	.zero		64


//--------------------- .nv.constant0.atomic_histogram --------------------------
	.section	.nv.constant0.atomic_histogram,"a",@progbits
	.sectionflags	@""
	.align	4
.nv.constant0.atomic_histogram:
	.zero		920


//--------------------- SYMBOLS --------------------------

	.type		.nv.reservedSmem.offset0,@object
	.size		.nv.reservedSmem.offset0,0x4
